	.headerflags	@"EF_CUDA_TEXMODE_UNIFIED EF_CUDA_64BIT_ADDRESS EF_CUDA_ACCELERATORS EF_CUDA_SM90 EF_CUDA_VIRTUAL_SM(EF_CUDA_SM90)"
	.elftype	@"ET_EXEC"


//--------------------- .nv.info                  --------------------------
	.section	.nv.info,"",@"SHT_CUDA_INFO"
	.align	4


	//----- nvinfo : EIATTR_REGCOUNT
	.align		4
        /*0000*/ 	.byte	0x04, 0x2f
        /*0002*/ 	.short	(.L_1 - .L_0)
	.align		4
.L_0:
        /*0004*/ 	.word	index@(triton_poi_fused_add_convolution_mul_5)
        /*0008*/ 	.word	0x0000000e


	//----- nvinfo : EIATTR_MIN_STACK_SIZE
	.align		4
.L_1:
        /*000c*/ 	.byte	0x04, 0x12
        /*000e*/ 	.short	(.L_3 - .L_2)
	.align		4
.L_2:
        /*0010*/ 	.word	index@(triton_poi_fused_add_convolution_mul_5)
        /*0014*/ 	.word	0x00000000


	//----- nvinfo : EIATTR_FRAME_SIZE
	.align		4
.L_3:
        /*0018*/ 	.byte	0x04, 0x11
        /*001a*/ 	.short	(.L_5 - .L_4)
	.align		4
.L_4:
        /*001c*/ 	.word	index@(triton_poi_fused_add_convolution_mul_5)
        /*0020*/ 	.word	0x00000000


	//----- nvinfo : EIATTR_MIN_STACK_SIZE
	.align		4
.L_5:
        /*0024*/ 	.byte	0x04, 0x12
        /*0026*/ 	.short	(.L_7 - .L_6)
	.align		4
.L_6:
        /*0028*/ 	.word	index@(triton_poi_fused_add_convolution_mul_5)
        /*002c*/ 	.word	0x00000000
.L_7:


//--------------------- .nv.info.triton_poi_fused_add_convolution_mul_5 --------------------------
	.section	.nv.info.triton_poi_fused_add_convolution_mul_5,"",@"SHT_CUDA_INFO"
	.sectionflags	@""
	.align	4


	//----- nvinfo : EIATTR_CUDA_API_VERSION
	.align		4
        /*0000*/ 	.byte	0x04, 0x37
        /*0002*/ 	.short	(.L_9 - .L_8)
.L_8:
        /*0004*/ 	.word	0x0000007c


	//----- nvinfo : EIATTR_KPARAM_INFO
	.align		4
.L_9:
        /*0008*/ 	.byte	0x04, 0x17
        /*000a*/ 	.short	(.L_11 - .L_10)
.L_10:
        /*000c*/ 	.word	0x00000000
        /*0010*/ 	.short	0x0003
        /*0012*/ 	.short	0x0018
        /*0014*/ 	.byte	0x00, 0xf0, 0x11, 0x00


	//----- nvinfo : EIATTR_KPARAM_INFO
	.align		4
.L_11:
        /*0018*/ 	.byte	0x04, 0x17
        /*001a*/ 	.short	(.L_13 - .L_12)
.L_12:
        /*001c*/ 	.word	0x00000000
        /*0020*/ 	.short	0x0002
        /*0022*/ 	.short	0x0010
        /*0024*/ 	.byte	0x00, 0xf4, 0x21, 0x00


	//----- nvinfo : EIATTR_KPARAM_INFO
	.align		4
.L_13:
        /*0028*/ 	.byte	0x04, 0x17
        /*002a*/ 	.short	(.L_15 - .L_14)
.L_14:
        /*002c*/ 	.word	0x00000000
        /*0030*/ 	.short	0x0001
        /*0032*/ 	.short	0x0008
        /*0034*/ 	.byte	0x00, 0xf4, 0x21, 0x00


	//----- nvinfo : EIATTR_KPARAM_INFO
	.align		4
.L_15:
        /*0038*/ 	.byte	0x04, 0x17
        /*003a*/ 	.short	(.L_17 - .L_16)
.L_16:
        /*003c*/ 	.word	0x00000000
        /*0040*/ 	.short	0x0000
        /*0042*/ 	.short	0x0000
        /*0044*/ 	.byte	0x00, 0xf4, 0x21, 0x00


	//----- nvinfo : EIATTR_SPARSE_MMA_MASK
	.align		4
.L_17:
        /*0048*/ 	.byte	0x03, 0x50
        /*004a*/ 	.short	0x0000


	//----- nvinfo : EIATTR_MAXREG_COUNT
	.align		4
        /*004c*/ 	.byte	0x03, 0x1b
        /*004e*/ 	.short	0x00ff


	//----- nvinfo : EIATTR_EXIT_INSTR_OFFSETS
	.align		4
        /*0050*/ 	.byte	0x04, 0x1c
        /*0052*/ 	.short	(.L_19 - .L_18)


	//   ....[0]....
.L_18:
        /*0054*/ 	.word	0x000001c0


	//   ....[1]....
        /*0058*/ 	.word	0x000001e0


	//----- nvinfo : EIATTR_REQNTID
	.align		4
.L_19:
        /*005c*/ 	.byte	0x04, 0x10
        /*005e*/ 	.short	(.L_21 - .L_20)
.L_20:
        /*0060*/ 	.word	0x00000080
        /*0064*/ 	.word	0x00000001
        /*0068*/ 	.word	0x00000001


	//----- nvinfo : EIATTR_CBANK_PARAM_SIZE
	.align		4
.L_21:
        /*006c*/ 	.byte	0x03, 0x19
        /*006e*/ 	.short	0x001c


	//----- nvinfo : EIATTR_PARAM_CBANK
	.align		4
        /*0070*/ 	.byte	0x04, 0x0a
        /*0072*/ 	.short	(.L_23 - .L_22)
	.align		4
.L_22:
        /*0074*/ 	.word	index@(.nv.constant0.triton_poi_fused_add_convolution_mul_5)
        /*0078*/ 	.short	0x0210
        /*007a*/ 	.short	0x001c


	//----- nvinfo : EIATTR_SW_WAR
	.align		4
.L_23:
        /*007c*/ 	.byte	0x04, 0x36
        /*007e*/ 	.short	(.L_25 - .L_24)
.L_24:
        /*0080*/ 	.word	0x00000008
.L_25:


//--------------------- .nv.callgraph             --------------------------
	.section	.nv.callgraph,"",@"SHT_CUDA_CALLGRAPH"
	.align	4
	.sectionentsize	8
	.align		4
        /*0000*/ 	.word	0x00000000
	.align		4
        /*0004*/ 	.word	0xffffffff
	.align		4
        /*0008*/ 	.word	0x00000000
	.align		4
        /*000c*/ 	.word	0xfffffffe
	.align		4
        /*0010*/ 	.word	0x00000000
	.align		4
        /*0014*/ 	.word	0xfffffffd
	.align		4
        /*0018*/ 	.word	0x00000000
	.align		4
        /*001c*/ 	.word	0xfffffffc


//--------------------- .text.triton_poi_fused_add_convolution_mul_5 --------------------------
	.section	.text.triton_poi_fused_add_convolution_mul_5,"ax",@progbits
	.align	128
        .global         triton_poi_fused_add_convolution_mul_5
        .type           triton_poi_fused_add_convolution_mul_5,@function
        .size           triton_poi_fused_add_convolution_mul_5,(.L_x_1 - triton_poi_fused_add_convolution_mul_5)
        .other          triton_poi_fused_add_convolution_mul_5,@"STO_CUDA_ENTRY STV_DEFAULT"
triton_poi_fused_add_convolution_mul_5:
.text.triton_poi_fused_add_convolution_mul_5:
[----:B------:R-:W0:Y:S02]  /*0000*/  LDC R1, c[0x0][0x28] ;  /* 0x00000a00ff017b82 */ /* 0x000e240000000800 */
[----:B------:R-:W1:Y:S01]  /*0010*/  S2R R0, SR_TID.X ;  /* 0x0000000000007919 */ /* 0x000e620000002100 */
[----:B------:R-:W2:Y:S01]  /*0020*/  LDC.64 R4, c[0x0][0x218] ;  /* 0x00008600ff047b82 */ /* 0x000ea20000000a00 */
[----:B------:R-:W-:Y:S01]  /*0030*/  ULDC.64 UR4, c[0x0][0x208] ;  /* 0x0000820000047ab9 */ /* 0x000fe20000000a00 */
[----:B------:R-:W3:Y:S06]  /*0040*/  S2R R9, SR_CTAID.X ;  /* 0x0000000000097919 */ /* 0x000eec0000002500 */
[----:B------:R-:W4:Y:S01]  /*0050*/  LDC.64 R6, c[0x0][0x220] ;  /* 0x00008800ff067b82 */ /* 0x000f220000000a00 */
[----:B-1----:R-:W-:-:S02]  /*0060*/  LOP3.LUT R0, R0, 0x7f, RZ, 0xc0, !PT ;  /* 0x0000007f00007812 */ /* 0x002fc400078ec0ff */
[----:B---3--:R-:W-:-:S03]  /*0070*/  SHF.R.S32.HI R2, RZ, 0x18, R9 ;  /* 0x00000018ff027819 */ /* 0x008fc60000011409 */
[----:B------:R-:W-:Y:S01]  /*0080*/  IMAD R9, R9, 0x80, R0 ;  /* 0x0000008009097824 */ /* 0x000fe200078e0200 */
[----:B------:R-:W-:Y:S02]  /*0090*/  SGXT R0, R2, 0x1 ;  /* 0x000000010200781a */ /* 0x000fe40000000200 */
[----:B------:R-:W1:Y:S02]  /*00a0*/  LDC.64 R2, c[0x0][0x210] ;  /* 0x00008400ff027b82 */ /* 0x000e640000000a00 */
[----:B------:R-:W-:Y:S02]  /*00b0*/  ISETP.GE.AND P0, PT, R9, 0x100, PT ;  /* 0x000001000900780c */ /* 0x000fe40003f06270 */
[----:B------:R-:W-:-:S04]  /*00c0*/  LEA.HI R0, R0, R9, RZ, 0x4 ;  /* 0x0000000900007211 */ /* 0x000fc800078f20ff */
[----:B------:R-:W-:-:S04]  /*00d0*/  SHF.R.S32.HI R0, RZ, 0x4, R0 ;  /* 0x00000004ff007819 */ /* 0x000fc80000011400 */
[----:B------:R-:W-:-:S04]  /*00e0*/  LEA.HI R8, R0, R0, RZ, 0x2 ;  /* 0x0000000000087211 */ /* 0x000fc800078f10ff */
[----:B------:R-:W-:-:S05]  /*00f0*/  LOP3.LUT R11, R8, 0xfffffffc, RZ, 0xc0, !PT ;  /* 0xfffffffc080b7812 */ /* 0x000fca00078ec0ff */
[----:B------:R-:W-:Y:S02]  /*0100*/  IMAD.IADD R11, R0, 0x1, -R11 ;  /* 0x00000001000b7824 */ /* 0x000fe400078e0a0b */
[----:B------:R-:W-:Y:S02]  /*0110*/  IMAD.MOV.U32 R0, RZ, RZ, RZ ;  /* 0x000000ffff007224 */ /* 0x000fe400078e00ff */
[----:B--2---:R-:W-:Y:S01]  /*0120*/  IMAD.WIDE R4, R11, 0x4, R4 ;  /* 0x000000040b047825 */ /* 0x004fe200078e0204 */
[----:B------:R-:W-:-:S03]  /*0130*/  HFMA2.MMA R11, -RZ, RZ, 0, 0 ;  /* 0x00000000ff0b7435 */ /* 0x000fc600000001ff */
[----:B-1----:R-:W-:Y:S01]  /*0140*/  IMAD.WIDE R2, R9, 0x4, R2 ;  /* 0x0000000409027825 */ /* 0x002fe200078e0202 */
[----:B------:R-:W-:-:S03]  /*0150*/  MOV R8, RZ ;  /* 0x000000ff00087202 */ /* 0x000fc60000000f00 */
[----:B----4-:R-:W-:Y:S01]  /*0160*/  IMAD.WIDE R6, R9, 0x4, R6 ;  /* 0x0000000409067825 */ /* 0x010fe200078e0206 */
[----:B------:R-:W2:Y:S04]  /*0170*/  @!P0 LDG.E R0, desc[UR4][R2.64] ;  /* 0x0000000402008981 */ /* 0x000ea8000c1e1900 */
[----:B------:R-:W2:Y:S04]  /*0180*/  @!P0 LDG.E.EL R11, desc[UR4][R4.64] ;  /* 0x00000004040b8981 */ /* 0x000ea8000c2e1900 */
[----:B------:R-:W3:Y:S01]  /*0190*/  @!P0 LDG.E R8, desc[UR4][R6.64] ;  /* 0x0000000406088981 */ /* 0x000ee2000c1e1900 */
[----:B--2---:R-:W-:-:S04]  /*01a0*/  FADD R11, R11, R0 ;  /* 0x000000000b0b7221 */ /* 0x004fc80000000000 */
[----:B---3--:R-:W-:Y:S01]  /*01b0*/  FFMA R11, R11, 0.20000000298023223877, R8 ;  /* 0x3e4ccccd0b0b7823 */ /* 0x008fe20000000008 */
[----:B------:R-:W-:Y:S06]  /*01c0*/  @P0 EXIT ;  /* 0x000000000000094d */ /* 0x000fec0003800000 */
[----:B------:R-:W-:Y:S01]  /*01d0*/  STG.E desc[UR4][R2.64], R11 ;  /* 0x0000000b02007986 */ /* 0x000fe2000c101904 */
[----:B------:R-:W-:Y:S05]  /*01e0*/  EXIT ;  /* 0x000000000000794d */ /* 0x000fea0003800000 */
.L_x_0:
[----:B------:R-:W-:-:S00]  /*01f0*/  BRA `(.L_x_0) ;  /* 0xfffffffc00fc7947 */ /* 0x000fc0000383ffff */
[----:B------:R-:W-:-:S00]  /*0200*/  NOP ;  /* 0x0000000000007918 */ /* 0x000fc00000000000 */
[----:B------:R-:W-:-:S00]  /*0210*/  NOP ;  /* 0x0000000000007918 */ /* 0x000fc00000000000 */
[----:B------:R-:W-:-:S00]  /*0220*/  NOP ;  /* 0x0000000000007918 */ /* 0x000fc00000000000 */
[----:B------:R-:W-:-:S00]  /*0230*/  NOP ;  /* 0x0000000000007918 */ /* 0x000fc00000000000 */
[----:B------:R-:W-:-:S00]  /*0240*/  NOP ;  /* 0x0000000000007918 */ /* 0x000fc00000000000 */
[----:B------:R-:W-:-:S00]  /*0250*/  NOP ;  /* 0x0000000000007918 */ /* 0x000fc00000000000 */
[----:B------:R-:W-:-:S00]  /*0260*/  NOP ;  /* 0x0000000000007918 */ /* 0x000fc00000000000 */
[----:B------:R-:W-:-:S00]  /*0270*/  NOP ;  /* 0x0000000000007918 */ /* 0x000fc00000000000 */
.L_x_1:


//--------------------- .nv.constant0.triton_poi_fused_add_convolution_mul_5 --------------------------
	.section	.nv.constant0.triton_poi_fused_add_convolution_mul_5,"a",@progbits
	.sectionflags	@""
	.align	4
.nv.constant0.triton_poi_fused_add_convolution_mul_5:
	.zero		556
